//
// Generated by NVIDIA NVVM Compiler
//
// Compiler Build ID: CL-36424714
// Cuda compilation tools, release 13.0, V13.0.88
// Based on NVVM 20.0.0
//

.version 9.0
.target sm_100
.address_size 64

	// .globl	_Z6vecAddPfS_S_m

.visible .entry _Z6vecAddPfS_S_m(
	.param .u64 .ptr .align 1 _Z6vecAddPfS_S_m_param_0,
	.param .u64 .ptr .align 1 _Z6vecAddPfS_S_m_param_1,
	.param .u64 .ptr .align 1 _Z6vecAddPfS_S_m_param_2,
	.param .u64 _Z6vecAddPfS_S_m_param_3
)
{
	.reg .pred 	%p<6>;
	.reg .b32 	%r<4>;
	.reg .b32 	%f<42>;
	.reg .b64 	%rd<24>;

	ld.param.u64 	%rd13, [_Z6vecAddPfS_S_m_param_0];
	ld.param.u64 	%rd14, [_Z6vecAddPfS_S_m_param_1];
	ld.param.u64 	%rd15, [_Z6vecAddPfS_S_m_param_2];
	cvta.to.global.u64 	%rd16, %rd15;
	cvta.to.global.u64 	%rd17, %rd14;
	cvta.to.global.u64 	%rd18, %rd13;
	mov.u32 	%r1, %tid.x;
	cvt.u64.u32 	%rd23, %r1;
	mul.wide.u32 	%rd19, %r1, 4;
	add.s64 	%rd22, %rd16, %rd19;
	add.s64 	%rd21, %rd17, %rd19;
	add.s64 	%rd20, %rd18, %rd19;
$L__BB0_1:
	ld.global.f32 	%f1, [%rd20];
	cvt.rn.f32.u64 	%f5, %rd23;
	setp.leu.f32 	%p1, %f1, %f5;
	@%p1 bra 	$L__BB0_3;
	fma.rn.f32 	%f30, %f1, 0f3BBB989D, 0f3F000000;
	cvt.sat.f32.f32 	%f31, %f30;
	mov.f32 	%f32, 0f4B400001;
	mov.f32 	%f33, 0f437C0000;
	fma.rm.f32 	%f34, %f31, %f33, %f32;
	add.f32 	%f35, %f34, 0fCB40007F;
	neg.f32 	%f36, %f35;
	fma.rn.f32 	%f37, %f1, 0f3FB8AA3B, %f36;
	fma.rn.f32 	%f38, %f1, 0f32A57060, %f37;
	mov.b32 	%r2, %f34;
	shl.b32 	%r3, %r2, 23;
	mov.b32 	%f39, %r3;
	ex2.approx.ftz.f32 	%f40, %f38;
	mul.f32 	%f41, %f40, %f39;
	bra.uni 	$L__BB0_4;
$L__BB0_3:
	ld.global.f32 	%f6, [%rd21];
	abs.f32 	%f7, %f6;
	fma.rn.f32 	%f8, %f7, 0fBF000000, 0f3F000000;
	rsqrt.approx.ftz.f32 	%f9, %f8;
	mul.f32 	%f10, %f9, %f8;
	mul.f32 	%f11, %f9, 0fBF000000;
	fma.rn.f32 	%f12, %f10, %f11, 0f3F000000;
	fma.rn.f32 	%f13, %f10, %f12, %f10;
	setp.eq.f32 	%p2, %f7, 0f3F800000;
	selp.f32 	%f14, 0f00000000, %f13, %p2;
	setp.gt.f32 	%p3, %f7, 0f3F0F5C29;
	selp.f32 	%f15, %f14, %f7, %p3;
	copysign.f32 	%f16, %f6, %f15;
	mul.f32 	%f17, %f16, %f16;
	fma.rn.f32 	%f18, %f17, 0f3D10ECEF, 0f3C8B1ABB;
	fma.rn.f32 	%f19, %f18, %f17, 0f3CFC028C;
	fma.rn.f32 	%f20, %f19, %f17, 0f3D372139;
	fma.rn.f32 	%f21, %f20, %f17, 0f3D9993DB;
	fma.rn.f32 	%f22, %f21, %f17, 0f3E2AAAC6;
	mul.f32 	%f23, %f17, %f22;
	fma.rn.f32 	%f24, %f23, %f16, %f16;
	neg.f32 	%f25, %f24;
	selp.f32 	%f26, %f24, %f25, %p3;
	fma.rn.f32 	%f27, 0f3F6EE581, 0f3FD774EB, %f26;
	setp.gt.f32 	%p4, %f6, 0f3F0F5C29;
	selp.f32 	%f28, %f24, %f27, %p4;
	add.f32 	%f29, %f28, %f28;
	selp.f32 	%f41, %f29, %f28, %p3;
$L__BB0_4:
	st.global.f32 	[%rd22], %f41;
	add.s64 	%rd9, %rd23, 1;
	add.s64 	%rd22, %rd22, 4;
	add.s64 	%rd21, %rd21, 4;
	add.s64 	%rd20, %rd20, 4;
	setp.lt.u64 	%p5, %rd23, 5;
	mov.u64 	%rd23, %rd9;
	@%p5 bra 	$L__BB0_1;
	ret;

}


// ===== COMPILED SASS (sm_100) =====

	.target	sm_100

	.elftype	@"ET_EXEC"


//--------------------- .note.nv.tkinfo           --------------------------
	.section	.note.nv.tkinfo,"",@"SHT_NOTE"
	.sectionflags	@"SHF_NOTE_NV_TKINFO"
	.tkinfo
        /*0018*/ 	.word	0x00000002
        /*0030*/ 	.string	""
        /*0030*/ 	.string	"ptxas"
        /*0030*/ 	.string	"Cuda compilation tools, release 13.0, V13.0.88"
        /*0030*/ 	.string	"Build cuda_13.0.r13.0/compiler.36424714_0"
        /*0030*/ 	.string	"-arch sm_100 -m 64 "



//--------------------- .note.nv.cuinfo           --------------------------
	.section	.note.nv.cuinfo,"",@"SHT_NOTE"
	.sectionflags	@"SHF_NOTE_NV_CUINFO"
        /*0018*/ 	.short	0x0002
        /*001a*/ 	.short	0x0064
        /*001c*/ 	.short	0x0082
	.zero		2


//--------------------- .nv.info                  --------------------------
	.section	.nv.info,"",@"SHT_CUDA_INFO"
	.align	4


	//----- nvinfo : EIATTR_REGCOUNT
	.align		4
        /*0000*/ 	.byte	0x04, 0x2f
        /*0002*/ 	.short	(.L_1 - .L_0)
	.align		4
.L_0:
        /*0004*/ 	.word	index@(_Z6vecAddPfS_S_m)
        /*0008*/ 	.word	0x00000010


	//----- nvinfo : EIATTR_FRAME_SIZE
	.align		4
.L_1:
        /*000c*/ 	.byte	0x04, 0x11
        /*000e*/ 	.short	(.L_3 - .L_2)
	.align		4
.L_2:
        /*0010*/ 	.word	index@(_Z6vecAddPfS_S_m)
        /*0014*/ 	.word	0x00000000


	//----- nvinfo : EIATTR_MIN_STACK_SIZE
	.align		4
.L_3:
        /*0018*/ 	.byte	0x04, 0x12
        /*001a*/ 	.short	(.L_5 - .L_4)
	.align		4
.L_4:
        /*001c*/ 	.word	index@(_Z6vecAddPfS_S_m)
        /*0020*/ 	.word	0x00000000
.L_5:


//--------------------- .nv.compat                --------------------------
	.section	.nv.compat,"",@"SHT_CUDA_COMPAT_INFO"
	.align	4
        /*0000*/ 	.byte	0x02, 0x09, 0x00, 0x00, 0x02, 0x02, 0x01, 0x00, 0x02, 0x05, 0x05, 0x00, 0x03, 0x07, 0x01, 0x01
        /*0010*/ 	.byte	0x02, 0x03, 0x00, 0x00, 0x02, 0x06, 0x01, 0x00, 0x04, 0x0b, 0x08, 0x00, 0x01, 0x00, 0x00, 0x00
        /*0020*/ 	.byte	0x00, 0x00, 0x00, 0x00


//--------------------- .nv.info._Z6vecAddPfS_S_m --------------------------
	.section	.nv.info._Z6vecAddPfS_S_m,"",@"SHT_CUDA_INFO"
	.sectionflags	@""
	.align	4


	//----- nvinfo : EIATTR_CUDA_API_VERSION
	.align		4
        /*0000*/ 	.byte	0x04, 0x37
        /*0002*/ 	.short	(.L_7 - .L_6)
.L_6:
        /*0004*/ 	.word	0x00000082


	//----- nvinfo : EIATTR_KPARAM_INFO
	.align		4
.L_7:
        /*0008*/ 	.byte	0x04, 0x17
        /*000a*/ 	.short	(.L_9 - .L_8)
.L_8:
        /*000c*/ 	.word	0x00000000
        /*0010*/ 	.short	0x0003
        /*0012*/ 	.short	0x0018
        /*0014*/ 	.byte	0x00, 0xf0, 0x21, 0x00


	//----- nvinfo : EIATTR_KPARAM_INFO
	.align		4
.L_9:
        /*0018*/ 	.byte	0x04, 0x17
        /*001a*/ 	.short	(.L_11 - .L_10)
.L_10:
        /*001c*/ 	.word	0x00000000
        /*0020*/ 	.short	0x0002
        /*0022*/ 	.short	0x0010
        /*0024*/ 	.byte	0x00, 0xf5, 0x21, 0x00


	//----- nvinfo : EIATTR_KPARAM_INFO
	.align		4
.L_11:
        /*0028*/ 	.byte	0x04, 0x17
        /*002a*/ 	.short	(.L_13 - .L_12)
.L_12:
        /*002c*/ 	.word	0x00000000
        /*0030*/ 	.short	0x0001
        /*0032*/ 	.short	0x0008
        /*0034*/ 	.byte	0x00, 0xf5, 0x21, 0x00


	//----- nvinfo : EIATTR_KPARAM_INFO
	.align		4
.L_13:
        /*0038*/ 	.byte	0x04, 0x17
        /*003a*/ 	.short	(.L_15 - .L_14)
.L_14:
        /*003c*/ 	.word	0x00000000
        /*0040*/ 	.short	0x0000
        /*0042*/ 	.short	0x0000
        /*0044*/ 	.byte	0x00, 0xf5, 0x21, 0x00


	//----- nvinfo : EIATTR_SPARSE_MMA_MASK
	.align		4
.L_15:
        /*0048*/ 	.byte	0x03, 0x50
        /*004a*/ 	.short	0x0000


	//----- nvinfo : EIATTR_MAXREG_COUNT
	.align		4
        /*004c*/ 	.byte	0x03, 0x1b
        /*004e*/ 	.short	0x00ff


	//----- nvinfo : EIATTR_MERCURY_ISA_VERSION
	.align		4
        /*0050*/ 	.byte	0x03, 0x5f
        /*0052*/ 	.short	0x0101


	//----- nvinfo : EIATTR_VRC_CTA_INIT_COUNT
	.align		4
        /*0054*/ 	.byte	0x02, 0x4a
	.zero		1
	.zero		1


	//----- nvinfo : EIATTR_EXIT_INSTR_OFFSETS
	.align		4
        /*0058*/ 	.byte	0x04, 0x1c
        /*005a*/ 	.short	(.L_17 - .L_16)


	//   ....[0]....
.L_16:
        /*005c*/ 	.word	0x00000430


	//----- nvinfo : EIATTR_CRS_STACK_SIZE
	.align		4
.L_17:
        /*0060*/ 	.byte	0x04, 0x1e
        /*0062*/ 	.short	(.L_19 - .L_18)
.L_18:
        /*0064*/ 	.word	0x00000000


	//----- nvinfo : EIATTR_CBANK_PARAM_SIZE
	.align		4
.L_19:
        /*0068*/ 	.byte	0x03, 0x19
        /*006a*/ 	.short	0x0020


	//----- nvinfo : EIATTR_PARAM_CBANK
	.align		4
        /*006c*/ 	.byte	0x04, 0x0a
        /*006e*/ 	.short	(.L_21 - .L_20)
	.align		4
.L_20:
        /*0070*/ 	.word	index@(.nv.constant0._Z6vecAddPfS_S_m)
        /*0074*/ 	.short	0x0380
        /*0076*/ 	.short	0x0020


	//----- nvinfo : EIATTR_SW_WAR
	.align		4
.L_21:
        /*0078*/ 	.byte	0x04, 0x36
        /*007a*/ 	.short	(.L_23 - .L_22)
.L_22:
        /*007c*/ 	.word	0x00000008
.L_23:


//--------------------- .nv.callgraph             --------------------------
	.section	.nv.callgraph,"",@"SHT_CUDA_CALLGRAPH"
	.align	4
	.sectionentsize	8
	.align		4
        /*0000*/ 	.word	0x00000000
	.align		4
        /*0004*/ 	.word	0xffffffff
	.align		4
        /*0008*/ 	.word	0x00000000
	.align		4
        /*000c*/ 	.word	0xfffffffe
	.align		4
        /*0010*/ 	.word	0x00000000
	.align		4
        /*0014*/ 	.word	0xfffffffd
	.align		4
        /*0018*/ 	.word	0x00000000
	.align		4
        /*001c*/ 	.word	0xfffffffc


//--------------------- .text._Z6vecAddPfS_S_m    --------------------------
	.section	.text._Z6vecAddPfS_S_m,"ax",@progbits
	.align	128
        .global         _Z6vecAddPfS_S_m
        .type           _Z6vecAddPfS_S_m,@function
        .size           _Z6vecAddPfS_S_m,(.L_x_5 - _Z6vecAddPfS_S_m)
        .other          _Z6vecAddPfS_S_m,@"STO_CUDA_ENTRY STV_DEFAULT"
_Z6vecAddPfS_S_m:
.text._Z6vecAddPfS_S_m:
[----:B------:R-:W-:Y:S01]  /*0000*/  LDC R1, c[0x0][0x37c] ;  /* 0x0000df00ff017b82 */ /* 0x000fe20000000800 */
[----:B------:R-:W0:Y:S07]  /*0010*/  S2R R0, SR_TID.X ;  /* 0x0000000000007919 */ /* 0x000e2e0000002100 */
[----:B------:R-:W0:Y:S01]  /*0020*/  LDC.64 R2, c[0x0][0x390] ;  /* 0x0000e400ff027b82 */ /* 0x000e220000000a00 */
[----:B------:R-:W-:Y:S01]  /*0030*/  HFMA2 R9, -RZ, RZ, 0, 0 ;  /* 0x00000000ff097431 */ /* 0x000fe200000001ff */
[----:B------:R-:W1:Y:S06]  /*0040*/  LDCU.64 UR4, c[0x0][0x358] ;  /* 0x00006b00ff0477ac */ /* 0x000e6c0008000a00 */
[----:B------:R-:W2:Y:S08]  /*0050*/  LDC.64 R4, c[0x0][0x388] ;  /* 0x0000e200ff047b82 */ /* 0x000eb00000000a00 */
[----:B------:R-:W3:Y:S01]  /*0060*/  LDC.64 R6, c[0x0][0x380] ;  /* 0x0000e000ff067b82 */ /* 0x000ee20000000a00 */
[----:B0-----:R-:W-:-:S04]  /*0070*/  IMAD.WIDE.U32 R2, R0, 0x4, R2 ;  /* 0x0000000400027825 */ /* 0x001fc800078e0002 */
[----:B--2---:R-:W-:-:S04]  /*0080*/  IMAD.WIDE.U32 R4, R0, 0x4, R4 ;  /* 0x0000000400047825 */ /* 0x004fc800078e0004 */
[----:B-1-3--:R-:W-:-:S07]  /*0090*/  IMAD.WIDE.U32 R6, R0, 0x4, R6 ;  /* 0x0000000400067825 */ /* 0x00afce00078e0006 */
.L_x_3:
[----:B------:R-:W2:Y:S01]  /*00a0*/  LDG.E R13, desc[UR4][R6.64] ;  /* 0x00000004060d7981 */ /* 0x000ea2000c1e1900 */
[----:B------:R-:W-:Y:S01]  /*00b0*/  MOV R8, R0 ;  /* 0x0000000000087202 */ /* 0x000fe20000000f00 */
[----:B------:R-:W-:Y:S05]  /*00c0*/  BSSY.RECONVERGENT B0, `(.L_x_0) ;  /* 0x000002a000007945 */ /* 0x000fea0003800200 */
[----:B------:R-:W2:Y:S02]  /*00d0*/  I2F.U64 R8, R8 ;  /* 0x0000000800087312 */ /* 0x000ea40000301000 */
[----:B--2---:R-:W-:-:S13]  /*00e0*/  FSETP.GT.AND P0, PT, R13, R8, PT ;  /* 0x000000080d00720b */ /* 0x004fda0003f04000 */
[----:B------:R-:W-:Y:S05]  /*00f0*/  @!P0 BRA `(.L_x_1) ;  /* 0x00000000002c8947 */ /* 0x000fea0003800000 */
[----:B------:R-:W-:Y:S01]  /*0100*/  HFMA2 R11, -RZ, RZ, 3.7421875, 0 ;  /* 0x437c0000ff0b7431 */ /* 0x000fe200000001ff */
[----:B------:R-:W-:-:S05]  /*0110*/  MOV R8, 0x3bbb989d ;  /* 0x3bbb989d00087802 */ /* 0x000fca0000000f00 */
[----:B------:R-:W-:-:S04]  /*0120*/  FFMA.SAT R8, R13, R8, 0.5 ;  /* 0x3f0000000d087423 */ /* 0x000fc80000002008 */
[----:B------:R-:W-:-:S04]  /*0130*/  FFMA.RM R8, R8, R11, 12582913 ;  /* 0x4b40000108087423 */ /* 0x000fc8000000400b */
[C---:B------:R-:W-:Y:S01]  /*0140*/  FADD R10, R8.reuse, -12583039 ;  /* 0xcb40007f080a7421 */ /* 0x040fe20000000000 */
[----:B------:R-:W-:-:S03]  /*0150*/  SHF.L.U32 R8, R8, 0x17, RZ ;  /* 0x0000001708087819 */ /* 0x000fc600000006ff */
[----:B------:R-:W-:-:S04]  /*0160*/  FFMA R10, R13, 1.4426950216293334961, -R10 ;  /* 0x3fb8aa3b0d0a7823 */ /* 0x000fc8000000080a */
[----:B------:R-:W-:-:S04]  /*0170*/  FFMA R10, R13, 1.925963033500011079e-08, R10 ;  /* 0x32a570600d0a7823 */ /* 0x000fc8000000000a */
[----:B------:R-:W0:Y:S02]  /*0180*/  MUFU.EX2 R11, R10 ;  /* 0x0000000a000b7308 */ /* 0x000e240000000800 */
[----:B0-----:R-:W-:Y:S01]  /*0190*/  FMUL R11, R8, R11 ;  /* 0x0000000b080b7220 */ /* 0x001fe20000400000 */
[----:B------:R-:W-:Y:S06]  /*01a0*/  BRA `(.L_x_2) ;  /* 0x00000000006c7947 */ /* 0x000fec0003800000 */
.L_x_1:
[----:B------:R-:W2:Y:S01]  /*01b0*/  LDG.E R8, desc[UR4][R4.64] ;  /* 0x0000000404087981 */ /* 0x000ea2000c1e1900 */
[----:B------:R-:W-:Y:S01]  /*01c0*/  MOV R11, 0x3f000000 ;  /* 0x3f000000000b7802 */ /* 0x000fe20000000f00 */
[----:B------:R-:W-:-:S04]  /*01d0*/  HFMA2 R13, -RZ, RZ, 1.265625, -5052 ;  /* 0x3d10ecefff0d7431 */ /* 0x000fc800000001ff */
[C---:B--2---:R-:W-:Y:S01]  /*01e0*/  FFMA R10, |R8|.reuse, -R11, 0.5 ;  /* 0x3f000000080a7423 */ /* 0x044fe20000000a0b */
[C---:B------:R-:W-:Y:S02]  /*01f0*/  FSETP.NEU.AND P1, PT, |R8|.reuse, 1, PT ;  /* 0x3f8000000800780b */ /* 0x040fe40003f2d200 */
[----:B------:R-:W-:Y:S01]  /*0200*/  FSETP.GT.AND P0, PT, |R8|, 0.56000000238418579102, PT ;  /* 0x3f0f5c290800780b */ /* 0x000fe20003f04200 */
[----:B------:R-:W0:Y:S02]  /*0210*/  MUFU.RSQ R11, R10 ;  /* 0x0000000a000b7308 */ /* 0x000e240000001400 */
[----:B0-----:R-:W-:Y:S01]  /*0220*/  FMUL R12, R10, R11 ;  /* 0x0000000b0a0c7220 */ /* 0x001fe20000400000 */
[----:B------:R-:W-:-:S04]  /*0230*/  FMUL R11, R11, -0.5 ;  /* 0xbf0000000b0b7820 */ /* 0x000fc80000400000 */
[----:B------:R-:W-:-:S04]  /*0240*/  FFMA R11, R12, R11, 0.5 ;  /* 0x3f0000000c0b7423 */ /* 0x000fc8000000000b */
[----:B------:R-:W-:-:S05]  /*0250*/  FFMA R11, R12, R11, R12 ;  /* 0x0000000b0c0b7223 */ /* 0x000fca000000000c */
[----:B------:R-:W-:Y:S02]  /*0260*/  FSEL R11, R11, RZ, P1 ;  /* 0x000000ff0b0b7208 */ /* 0x000fe40000800000 */
[----:B------:R-:W-:Y:S02]  /*0270*/  FSETP.GT.AND P1, PT, R8, 0.56000000238418579102, PT ;  /* 0x3f0f5c290800780b */ /* 0x000fe40003f24000 */
[----:B------:R-:W-:-:S04]  /*0280*/  FSEL R11, R11, |R8|, P0 ;  /* 0x400000080b0b7208 */ /* 0x000fc80000000000 */
[----:B------:R-:W-:-:S05]  /*0290*/  LOP3.LUT R11, R11, 0x80000000, R8, 0xb8, !PT ;  /* 0x800000000b0b7812 */ /* 0x000fca00078eb808 */
[----:B------:R-:W-:-:S04]  /*02a0*/  FMUL R10, R11, R11 ;  /* 0x0000000b0b0a7220 */ /* 0x000fc80000400000 */
[----:B------:R-:W-:-:S04]  /*02b0*/  FFMA R13, R10, R13, 0.016980519518256187439 ;  /* 0x3c8b1abb0a0d7423 */ /* 0x000fc8000000000d */
[----:B------:R-:W-:-:S04]  /*02c0*/  FFMA R13, R10, R13, 0.030762933194637298584 ;  /* 0x3cfc028c0a0d7423 */ /* 0x000fc8000000000d */
[----:B------:R-:W-:-:S04]  /*02d0*/  FFMA R13, R10, R13, 0.044709417968988418579 ;  /* 0x3d3721390a0d7423 */ /* 0x000fc8000000000d */
[----:B------:R-:W-:-:S04]  /*02e0*/  FFMA R13, R10, R13, 0.074989043176174163818 ;  /* 0x3d9993db0a0d7423 */ /* 0x000fc8000000000d */
[----:B------:R-:W-:-:S04]  /*02f0*/  FFMA R13, R10, R13, 0.16666707396507263184 ;  /* 0x3e2aaac60a0d7423 */ /* 0x000fc8000000000d */
[----:B------:R-:W-:Y:S01]  /*0300*/  FMUL R10, R10, R13 ;  /* 0x0000000d0a0a7220 */ /* 0x000fe20000400000 */
[----:B------:R-:W-:-:S03]  /*0310*/  MOV R13, 0x3fd774eb ;  /* 0x3fd774eb000d7802 */ /* 0x000fc60000000f00 */
[----:B------:R-:W-:-:S05]  /*0320*/  FFMA R11, R11, R10, R11 ;  /* 0x0000000a0b0b7223 */ /* 0x000fca000000000b */
[----:B------:R-:W-:-:S05]  /*0330*/  FSEL R8, R11, -R11, P0 ;  /* 0x8000000b0b087208 */ /* 0x000fca0000000000 */
[----:B------:R-:W-:-:S04]  /*0340*/  @!P1 FFMA R11, R13, 0.93318945169448852539, R8 ;  /* 0x3f6ee5810d0b9823 */ /* 0x000fc80000000008 */
[----:B------:R-:W-:-:S07]  /*0350*/  @P0 FADD R11, R11, R11 ;  /* 0x0000000b0b0b0221 */ /* 0x000fce0000000000 */
.L_x_2:
[----:B------:R-:W-:Y:S05]  /*0360*/  BSYNC.RECONVERGENT B0 ;  /* 0x0000000000007941 */ /* 0x000fea0003800200 */
.L_x_0:
[----:B------:R-:W-:Y:S01]  /*0370*/  ISETP.GE.U32.AND P0, PT, R0, 0x5, PT ;  /* 0x000000050000780c */ /* 0x000fe20003f06070 */
[----:B------:R0:W-:Y:S01]  /*0380*/  STG.E desc[UR4][R2.64], R11 ;  /* 0x0000000b02007986 */ /* 0x0001e2000c101904 */
[----:B------:R-:W-:Y:S02]  /*0390*/  IADD3 R4, P1, PT, R4, 0x4, RZ ;  /* 0x0000000404047810 */ /* 0x000fe40007f3e0ff */
[----:B------:R-:W-:Y:S02]  /*03a0*/  ISETP.GE.U32.AND.EX P0, PT, R9, RZ, PT, P0 ;  /* 0x000000ff0900720c */ /* 0x000fe40003f06100 */
[----:B------:R-:W-:Y:S02]  /*03b0*/  IADD3 R6, P2, PT, R6, 0x4, RZ ;  /* 0x0000000406067810 */ /* 0x000fe40007f5e0ff */
[----:B------:R-:W-:Y:S02]  /*03c0*/  IADD3 R0, P3, PT, R0, 0x1, RZ ;  /* 0x0000000100007810 */ /* 0x000fe40007f7e0ff */
[----:B------:R-:W-:-:S02]  /*03d0*/  IADD3.X R5, PT, PT, RZ, R5, RZ, P1, !PT ;  /* 0x00000005ff057210 */ /* 0x000fc40000ffe4ff */
[----:B------:R-:W-:Y:S02]  /*03e0*/  IADD3.X R9, PT, PT, RZ, R9, RZ, P3, !PT ;  /* 0x00000009ff097210 */ /* 0x000fe40001ffe4ff */
[----:B0-----:R-:W-:Y:S02]  /*03f0*/  IADD3 R2, P4, PT, R2, 0x4, RZ ;  /* 0x0000000402027810 */ /* 0x001fe40007f9e0ff */
[----:B------:R-:W-:Y:S02]  /*0400*/  IADD3.X R7, PT, PT, RZ, R7, RZ, P2, !PT ;  /* 0x00000007ff077210 */ /* 0x000fe400017fe4ff */
[----:B------:R-:W-:Y:S01]  /*0410*/  IADD3.X R3, PT, PT, RZ, R3, RZ, P4, !PT ;  /* 0x00000003ff037210 */ /* 0x000fe200027fe4ff */
[----:B------:R-:W-:Y:S08]  /*0420*/  @!P0 BRA `(.L_x_3) ;  /* 0xfffffffc001c8947 */ /* 0x000ff0000383ffff */
[----:B------:R-:W-:Y:S05]  /*0430*/  EXIT ;  /* 0x000000000000794d */ /* 0x000fea0003800000 */
.L_x_4:
[----:B------:R-:W-:-:S00]  /*0440*/  BRA `(.L_x_4) ;  /* 0xfffffffc00fc7947 */ /* 0x000fc0000383ffff */
[----:B------:R-:W-:-:S00]  /*0450*/  NOP ;  /* 0x0000000000007918 */ /* 0x000fc00000000000 */
        /* <DEDUP_REMOVED lines=10> */
.L_x_5:


//--------------------- .nv.shared.reserved.0     --------------------------
	.section	.nv.shared.reserved.0,"aw",@nobits
	.weak		__nv_reservedSMEM_offset_0_alias
	.size		__nv_reservedSMEM_offset_0_alias, 0, 64
	.other		__nv_reservedSMEM_offset_0_alias,@"STO_CUDA_RESERVED_SHARED STV_DEFAULT"
__nv_reservedSMEM_offset_0_alias:
	.zero		0
	.zero		64


//--------------------- .nv.constant0._Z6vecAddPfS_S_m --------------------------
	.section	.nv.constant0._Z6vecAddPfS_S_m,"a",@progbits
	.sectionflags	@""
	.align	4
.nv.constant0._Z6vecAddPfS_S_m:
	.zero		928


//--------------------- SYMBOLS --------------------------

	.type		.nv.reservedSmem.offset0,@object
	.size		.nv.reservedSmem.offset0,0x4
